//
// Generated by NVIDIA NVVM Compiler
//
// Compiler Build ID: CL-36424714
// Cuda compilation tools, release 13.0, V13.0.88
// Based on NVVM 20.0.0
//

.version 9.0
.target sm_100
.address_size 64

	// .globl	_Z11GPUFunctiondPi

.visible .entry _Z11GPUFunctiondPi(
	.param .f64 _Z11GPUFunctiondPi_param_0,
	.param .u64 .ptr .align 1 _Z11GPUFunctiondPi_param_1
)
{
	.reg .pred 	%p<6>;
	.reg .b32 	%r<15>;
	.reg .b64 	%rd<3>;
	.reg .b64 	%fd<5>;

	ld.param.f64 	%fd1, [_Z11GPUFunctiondPi_param_0];
	ld.param.u64 	%rd2, [_Z11GPUFunctiondPi_param_1];
	mov.u32 	%r8, %ctaid.x;
	mov.u32 	%r1, %ntid.x;
	mov.u32 	%r9, %tid.x;
	mad.lo.s32 	%r13, %r8, %r1, %r9;
	cvt.rn.f64.s32 	%fd2, %r13;
	setp.leu.f64 	%p1, %fd1, %fd2;
	setp.leu.f64 	%p2, %fd1, 0d0000000000000000;
	or.pred  	%p3, %p1, %p2;
	@%p3 bra 	$L__BB0_5;
	mov.u32 	%r10, %nctaid.x;
	mul.lo.s32 	%r3, %r10, %r1;
	cvta.to.global.u64 	%rd1, %rd2;
$L__BB0_2:
	mov.b32 	%r14, 0;
$L__BB0_3:
	atom.global.add.u32 	%r12, [%rd1], 2;
	add.s32 	%r14, %r14, 1;
	cvt.rn.f64.u32 	%fd3, %r14;
	setp.gt.f64 	%p4, %fd1, %fd3;
	@%p4 bra 	$L__BB0_3;
	add.s32 	%r13, %r13, %r3;
	cvt.rn.f64.s32 	%fd4, %r13;
	setp.gt.f64 	%p5, %fd1, %fd4;
	@%p5 bra 	$L__BB0_2;
$L__BB0_5:
	ret;

}


// ===== COMPILED SASS (sm_100) =====

	.target	sm_100

	.elftype	@"ET_EXEC"


//--------------------- .note.nv.tkinfo           --------------------------
	.section	.note.nv.tkinfo,"",@"SHT_NOTE"
	.sectionflags	@"SHF_NOTE_NV_TKINFO"
	.tkinfo
        /*0018*/ 	.word	0x00000002
        /*0030*/ 	.string	""
        /*0030*/ 	.string	"ptxas"
        /*0030*/ 	.string	"Cuda compilation tools, release 13.0, V13.0.88"
        /*0030*/ 	.string	"Build cuda_13.0.r13.0/compiler.36424714_0"
        /*0030*/ 	.string	"-arch sm_100 -m 64 "



//--------------------- .note.nv.cuinfo           --------------------------
	.section	.note.nv.cuinfo,"",@"SHT_NOTE"
	.sectionflags	@"SHF_NOTE_NV_CUINFO"
        /*0018*/ 	.short	0x0002
        /*001a*/ 	.short	0x0064
        /*001c*/ 	.short	0x0082
	.zero		2


//--------------------- .nv.info                  --------------------------
	.section	.nv.info,"",@"SHT_CUDA_INFO"
	.align	4


	//----- nvinfo : EIATTR_REGCOUNT
	.align		4
        /*0000*/ 	.byte	0x04, 0x2f
        /*0002*/ 	.short	(.L_1 - .L_0)
	.align		4
.L_0:
        /*0004*/ 	.word	index@(_Z11GPUFunctiondPi)
        /*0008*/ 	.word	0x0000000e


	//----- nvinfo : EIATTR_FRAME_SIZE
	.align		4
.L_1:
        /*000c*/ 	.byte	0x04, 0x11
        /*000e*/ 	.short	(.L_3 - .L_2)
	.align		4
.L_2:
        /*0010*/ 	.word	index@(_Z11GPUFunctiondPi)
        /*0014*/ 	.word	0x00000000


	//----- nvinfo : EIATTR_MIN_STACK_SIZE
	.align		4
.L_3:
        /*0018*/ 	.byte	0x04, 0x12
        /*001a*/ 	.short	(.L_5 - .L_4)
	.align		4
.L_4:
        /*001c*/ 	.word	index@(_Z11GPUFunctiondPi)
        /*0020*/ 	.word	0x00000000
.L_5:


//--------------------- .nv.compat                --------------------------
	.section	.nv.compat,"",@"SHT_CUDA_COMPAT_INFO"
	.align	4
        /*0000*/ 	.byte	0x02, 0x09, 0x00, 0x00, 0x02, 0x02, 0x01, 0x00, 0x02, 0x05, 0x05, 0x00, 0x03, 0x07, 0x01, 0x01
        /*0010*/ 	.byte	0x02, 0x03, 0x00, 0x00, 0x02, 0x06, 0x01, 0x00, 0x04, 0x0b, 0x08, 0x00, 0x01, 0x00, 0x00, 0x00
        /*0020*/ 	.byte	0x00, 0x00, 0x00, 0x00


//--------------------- .nv.info._Z11GPUFunctiondPi --------------------------
	.section	.nv.info._Z11GPUFunctiondPi,"",@"SHT_CUDA_INFO"
	.sectionflags	@""
	.align	4


	//----- nvinfo : EIATTR_CUDA_API_VERSION
	.align		4
        /*0000*/ 	.byte	0x04, 0x37
        /*0002*/ 	.short	(.L_7 - .L_6)
.L_6:
        /*0004*/ 	.word	0x00000082


	//----- nvinfo : EIATTR_KPARAM_INFO
	.align		4
.L_7:
        /*0008*/ 	.byte	0x04, 0x17
        /*000a*/ 	.short	(.L_9 - .L_8)
.L_8:
        /*000c*/ 	.word	0x00000000
        /*0010*/ 	.short	0x0001
        /*0012*/ 	.short	0x0008
        /*0014*/ 	.byte	0x00, 0xf5, 0x21, 0x00


	//----- nvinfo : EIATTR_KPARAM_INFO
	.align		4
.L_9:
        /*0018*/ 	.byte	0x04, 0x17
        /*001a*/ 	.short	(.L_11 - .L_10)
.L_10:
        /*001c*/ 	.word	0x00000000
        /*0020*/ 	.short	0x0000
        /*0022*/ 	.short	0x0000
        /*0024*/ 	.byte	0x00, 0xf0, 0x21, 0x00


	//----- nvinfo : EIATTR_SPARSE_MMA_MASK
	.align		4
.L_11:
        /*0028*/ 	.byte	0x03, 0x50
        /*002a*/ 	.short	0x0000


	//----- nvinfo : EIATTR_MAXREG_COUNT
	.align		4
        /*002c*/ 	.byte	0x03, 0x1b
        /*002e*/ 	.short	0x00ff


	//----- nvinfo : EIATTR_MERCURY_ISA_VERSION
	.align		4
        /*0030*/ 	.byte	0x03, 0x5f
        /*0032*/ 	.short	0x0101


	//----- nvinfo : EIATTR_INT_WARP_WIDE_INSTR_OFFSETS
	.align		4
        /*0034*/ 	.byte	0x04, 0x31
        /*0036*/ 	.short	(.L_13 - .L_12)


	//   ....[0]....
.L_12:
        /*0038*/ 	.word	0x00000140


	//----- nvinfo : EIATTR_VRC_CTA_INIT_COUNT
	.align		4
.L_13:
        /*003c*/ 	.byte	0x02, 0x4a
	.zero		1
	.zero		1


	//----- nvinfo : EIATTR_EXIT_INSTR_OFFSETS
	.align		4
        /*0040*/ 	.byte	0x04, 0x1c
        /*0042*/ 	.short	(.L_15 - .L_14)


	//   ....[0]....
.L_14:
        /*0044*/ 	.word	0x00000090


	//   ....[1]....
        /*0048*/ 	.word	0x000001f0


	//----- nvinfo : EIATTR_CRS_STACK_SIZE
	.align		4
.L_15:
        /*004c*/ 	.byte	0x04, 0x1e
        /*004e*/ 	.short	(.L_17 - .L_16)
.L_16:
        /*0050*/ 	.word	0x00000000


	//----- nvinfo : EIATTR_CBANK_PARAM_SIZE
	.align		4
.L_17:
        /*0054*/ 	.byte	0x03, 0x19
        /*0056*/ 	.short	0x0010


	//----- nvinfo : EIATTR_PARAM_CBANK
	.align		4
        /*0058*/ 	.byte	0x04, 0x0a
        /*005a*/ 	.short	(.L_19 - .L_18)
	.align		4
.L_18:
        /*005c*/ 	.word	index@(.nv.constant0._Z11GPUFunctiondPi)
        /*0060*/ 	.short	0x0380
        /*0062*/ 	.short	0x0010


	//----- nvinfo : EIATTR_SW_WAR
	.align		4
.L_19:
        /*0064*/ 	.byte	0x04, 0x36
        /*0066*/ 	.short	(.L_21 - .L_20)
.L_20:
        /*0068*/ 	.word	0x00000008
.L_21:


//--------------------- .nv.callgraph             --------------------------
	.section	.nv.callgraph,"",@"SHT_CUDA_CALLGRAPH"
	.align	4
	.sectionentsize	8
	.align		4
        /*0000*/ 	.word	0x00000000
	.align		4
        /*0004*/ 	.word	0xffffffff
	.align		4
        /*0008*/ 	.word	0x00000000
	.align		4
        /*000c*/ 	.word	0xfffffffe
	.align		4
        /*0010*/ 	.word	0x00000000
	.align		4
        /*0014*/ 	.word	0xfffffffd
	.align		4
        /*0018*/ 	.word	0x00000000
	.align		4
        /*001c*/ 	.word	0xfffffffc


//--------------------- .text._Z11GPUFunctiondPi  --------------------------
	.section	.text._Z11GPUFunctiondPi,"ax",@progbits
	.align	128
        .global         _Z11GPUFunctiondPi
        .type           _Z11GPUFunctiondPi,@function
        .size           _Z11GPUFunctiondPi,(.L_x_3 - _Z11GPUFunctiondPi)
        .other          _Z11GPUFunctiondPi,@"STO_CUDA_ENTRY STV_DEFAULT"
_Z11GPUFunctiondPi:
.text._Z11GPUFunctiondPi:
[----:B------:R-:W-:Y:S01]  /*0000*/  LDC R1, c[0x0][0x37c] ;  /* 0x0000df00ff017b82 */ /* 0x000fe20000000800 */
[----:B------:R-:W0:Y:S07]  /*0010*/  S2R R0, SR_TID.X ;  /* 0x0000000000007919 */ /* 0x000e2e0000002100 */
[----:B------:R-:W0:Y:S01]  /*0020*/  S2UR UR4, SR_CTAID.X ;  /* 0x00000000000479c3 */ /* 0x000e220000002500 */
[----:B------:R-:W1:Y:S07]  /*0030*/  LDCU.64 UR6, c[0x0][0x380] ;  /* 0x00007000ff0677ac */ /* 0x000e6e0008000a00 */
[----:B------:R-:W0:Y:S01]  /*0040*/  LDC R9, c[0x0][0x360] ;  /* 0x0000d800ff097b82 */ /* 0x000e220000000800 */
[----:B-1----:R-:W-:Y:S01]  /*0050*/  DSETP.LT.AND P0, PT, RZ, UR6, PT ;  /* 0x00000006ff007e2a */ /* 0x002fe2000bf01000 */
[----:B0-----:R-:W-:-:S04]  /*0060*/  IMAD R0, R9, UR4, R0 ;  /* 0x0000000409007c24 */ /* 0x001fc8000f8e0200 */
[----:B------:R-:W0:Y:S02]  /*0070*/  I2F.F64 R2, R0 ;  /* 0x0000000000027312 */ /* 0x000e240000201c00 */
[----:B0-----:R-:W-:-:S14]  /*0080*/  DSETP.GEU.OR P0, PT, R2, UR6, !P0 ;  /* 0x0000000602007e2a */ /* 0x001fdc000c70e400 */
[----:B------:R-:W-:Y:S05]  /*0090*/  @P0 EXIT ;  /* 0x000000000000094d */ /* 0x000fea0003800000 */
[----:B------:R-:W0:Y:S01]  /*00a0*/  LDCU UR4, c[0x0][0x370] ;  /* 0x00006e00ff0477ac */ /* 0x000e220008000800 */
[----:B------:R-:W1:Y:S01]  /*00b0*/  LDCU.64 UR6, c[0x0][0x358] ;  /* 0x00006b00ff0677ac */ /* 0x000e620008000a00 */
[----:B0-----:R-:W-:-:S07]  /*00c0*/  IMAD R9, R9, UR4, RZ ;  /* 0x0000000409097c24 */ /* 0x001fce000f8e02ff */
.L_x_1:
[----:B------:R-:W0:Y:S01]  /*00d0*/  LDC.64 R6, c[0x0][0x380] ;  /* 0x0000e000ff067b82 */ /* 0x000e220000000a00 */
[----:B------:R-:W-:Y:S01]  /*00e0*/  IADD3 R0, PT, PT, R9, R0, RZ ;  /* 0x0000000009007210 */ /* 0x000fe20007ffe0ff */
[----:B------:R-:W2:Y:S01]  /*00f0*/  S2R R10, SR_LANEID ;  /* 0x00000000000a7919 */ /* 0x000ea20000000000 */
[----:B------:R-:W-:Y:S02]  /*0100*/  MOV R8, RZ ;  /* 0x000000ff00087202 */ /* 0x000fe40000000f00 */
[----:B------:R-:W0:Y:S03]  /*0110*/  I2F.F64 R4, R0 ;  /* 0x0000000000047312 */ /* 0x000e260000201c00 */
[----:B------:R-:W3:Y:S01]  /*0120*/  LDC.64 R2, c[0x0][0x388] ;  /* 0x0000e200ff027b82 */ /* 0x000ee20000000a00 */
[----:B0-2---:R-:W-:-:S14]  /*0130*/  DSETP.GEU.AND P0, PT, R4, R6, PT ;  /* 0x000000060400722a */ /* 0x005fdc0003f0e000 */
.L_x_0:
[----:B------:R-:W-:Y:S02]  /*0140*/  VOTEU.ANY UR4, UPT, PT ;  /* 0x0000000000047886 */ /* 0x000fe400038e0100 */
[----:B------:R-:W0:Y:S01]  /*0150*/  POPC R4, UR4 ;  /* 0x0000000400047d09 */ /* 0x000e220008000000 */
[----:B------:R-:W-:Y:S01]  /*0160*/  UFLO.U32 UR4, UR4 ;  /* 0x00000004000472bd */ /* 0x000fe200080e0000 */
[----:B------:R-:W-:-:S05]  /*0170*/  IADD3 R8, PT, PT, R8, 0x1, RZ ;  /* 0x0000000108087810 */ /* 0x000fca0007ffe0ff */
[----:B------:R-:W-:Y:S02]  /*0180*/  ISETP.EQ.U32.AND P1, PT, R10, UR4, PT ;  /* 0x000000040a007c0c */ /* 0x000fe4000bf22070 */
[----:B0-----:R-:W-:Y:S02]  /*0190*/  SHF.L.U32 R11, R4, 0x1, RZ ;  /* 0x00000001040b7819 */ /* 0x001fe400000006ff */
[----:B------:R-:W0:Y:S09]  /*01a0*/  I2F.F64.U32 R4, R8 ;  /* 0x0000000800047312 */ /* 0x000e320000201800 */
[----:B-1-3--:R2:W-:Y:S01]  /*01b0*/  @P1 REDG.E.ADD.STRONG.GPU desc[UR6][R2.64], R11 ;  /* 0x0000000b0200198e */ /* 0x00a5e2000c12e106 */
[----:B0-----:R-:W-:-:S14]  /*01c0*/  DSETP.GEU.AND P1, PT, R4, R6, PT ;  /* 0x000000060400722a */ /* 0x001fdc0003f2e000 */
[----:B--2---:R-:W-:Y:S05]  /*01d0*/  @!P1 BRA `(.L_x_0) ;  /* 0xfffffffc00d89947 */ /* 0x004fea000383ffff */
[----:B------:R-:W-:Y:S05]  /*01e0*/  @!P0 BRA `(.L_x_1) ;  /* 0xfffffffc00b88947 */ /* 0x000fea000383ffff */
[----:B------:R-:W-:Y:S05]  /*01f0*/  EXIT ;  /* 0x000000000000794d */ /* 0x000fea0003800000 */
.L_x_2:
[----:B------:R-:W-:-:S00]  /*0200*/  BRA `(.L_x_2) ;  /* 0xfffffffc00fc7947 */ /* 0x000fc0000383ffff */
[----:B------:R-:W-:-:S00]  /*0210*/  NOP ;  /* 0x0000000000007918 */ /* 0x000fc00000000000 */
        /* <DEDUP_REMOVED lines=14> */
.L_x_3:


//--------------------- .nv.shared.reserved.0     --------------------------
	.section	.nv.shared.reserved.0,"aw",@nobits
	.weak		__nv_reservedSMEM_offset_0_alias
	.size		__nv_reservedSMEM_offset_0_alias, 0, 64
	.other		__nv_reservedSMEM_offset_0_alias,@"STO_CUDA_RESERVED_SHARED STV_DEFAULT"
__nv_reservedSMEM_offset_0_alias:
	.zero		0
	.zero		64


//--------------------- .nv.constant0._Z11GPUFunctiondPi --------------------------
	.section	.nv.constant0._Z11GPUFunctiondPi,"a",@progbits
	.sectionflags	@""
	.align	4
.nv.constant0._Z11GPUFunctiondPi:
	.zero		912


//--------------------- SYMBOLS --------------------------

	.type		.nv.reservedSmem.offset0,@object
	.size		.nv.reservedSmem.offset0,0x4
